//
// Generated by NVIDIA NVVM Compiler
//
// Compiler Build ID: CL-36424714
// Cuda compilation tools, release 13.0, V13.0.88
// Based on NVVM 20.0.0
//

.version 9.0
.target sm_100
.address_size 64

	// .globl	_Z14convolution_2dPiS_i
.extern .func  (.param .b32 func_retval0) vprintf
(
	.param .b64 vprintf_param_0,
	.param .b64 vprintf_param_1
)
;
.const .align 4 .b8 mask[196];
.global .align 1 .b8 $str[19] = {67, 85, 68, 65, 32, 87, 97, 114, 109, 117, 112, 32, 68, 111, 110, 101, 33, 10};

.visible .entry _Z14convolution_2dPiS_i(
	.param .u64 .ptr .align 1 _Z14convolution_2dPiS_i_param_0,
	.param .u64 .ptr .align 1 _Z14convolution_2dPiS_i_param_1,
	.param .u32 _Z14convolution_2dPiS_i_param_2
)
{
	.reg .pred 	%p<40>;
	.reg .b32 	%r<71>;
	.reg .b64 	%rd<19>;

	ld.param.u64 	%rd7, [_Z14convolution_2dPiS_i_param_0];
	ld.param.u64 	%rd5, [_Z14convolution_2dPiS_i_param_1];
	ld.param.u32 	%r28, [_Z14convolution_2dPiS_i_param_2];
	cvta.to.global.u64 	%rd1, %rd7;
	mov.u32 	%r31, %ctaid.y;
	mov.u32 	%r32, %ntid.y;
	mov.u32 	%r33, %tid.y;
	mad.lo.s32 	%r1, %r31, %r32, %r33;
	mov.u32 	%r34, %ctaid.x;
	mov.u32 	%r35, %ntid.x;
	mov.u32 	%r36, %tid.x;
	mad.lo.s32 	%r2, %r34, %r35, %r36;
	add.s32 	%r37, %r1, -3;
	add.s32 	%r38, %r2, -2;
	setp.gt.s32 	%p5, %r2, 1;
	setp.lt.s32 	%p6, %r38, %r28;
	and.pred  	%p1, %p5, %p6;
	add.s32 	%r39, %r2, 1;
	setp.gt.s32 	%p7, %r2, -2;
	setp.lt.s32 	%p8, %r39, %r28;
	and.pred  	%p2, %p7, %p8;
	add.s32 	%r40, %r2, 3;
	setp.gt.s32 	%p9, %r2, -4;
	setp.lt.s32 	%p10, %r40, %r28;
	and.pred  	%p3, %p9, %p10;
	mul.lo.s32 	%r62, %r28, %r37;
	add.s32 	%r61, %r2, %r62;
	mov.u64 	%rd8, mask;
	add.s64 	%rd18, %rd8, 12;
	mov.b32 	%r64, 0;
	mov.b32 	%r59, -3;
	cvt.s64.s32 	%rd10, %r2;
	mov.u32 	%r60, %r1;
$L__BB0_1:
	add.s32 	%r41, %r60, -3;
	setp.gt.s32 	%p11, %r41, -1;
	setp.lt.s32 	%p12, %r41, %r28;
	and.pred  	%p4, %p11, %p12;
	setp.gt.s32 	%p13, %r2, 2;
	add.s32 	%r42, %r2, -3;
	setp.lt.s32 	%p14, %r42, %r28;
	and.pred  	%p15, %p13, %p14;
	and.pred  	%p16, %p4, %p15;
	cvt.s64.s32 	%rd9, %r62;
	add.s64 	%rd11, %rd10, %rd9;
	shl.b64 	%rd12, %rd11, 2;
	add.s64 	%rd3, %rd1, %rd12;
	not.pred 	%p17, %p16;
	@%p17 bra 	$L__BB0_3;
	ld.global.u32 	%r43, [%rd3+-12];
	ld.const.u32 	%r44, [%rd18+-12];
	mad.lo.s32 	%r64, %r44, %r43, %r64;
$L__BB0_3:
	and.pred  	%p18, %p4, %p1;
	not.pred 	%p19, %p18;
	@%p19 bra 	$L__BB0_5;
	ld.global.u32 	%r45, [%rd3+-8];
	ld.const.u32 	%r46, [%rd18+-8];
	mad.lo.s32 	%r64, %r46, %r45, %r64;
$L__BB0_5:
	setp.gt.s32 	%p20, %r2, 0;
	setp.le.s32 	%p21, %r2, %r28;
	and.pred  	%p22, %p20, %p21;
	and.pred  	%p23, %p4, %p22;
	not.pred 	%p24, %p23;
	@%p24 bra 	$L__BB0_7;
	ld.global.u32 	%r47, [%rd3+-4];
	ld.const.u32 	%r48, [%rd18+-4];
	mad.lo.s32 	%r64, %r48, %r47, %r64;
$L__BB0_7:
	setp.gt.s32 	%p25, %r2, -1;
	setp.lt.s32 	%p26, %r2, %r28;
	and.pred  	%p27, %p25, %p26;
	and.pred  	%p28, %p4, %p27;
	not.pred 	%p29, %p28;
	@%p29 bra 	$L__BB0_9;
	mul.wide.s32 	%rd13, %r61, 4;
	add.s64 	%rd14, %rd1, %rd13;
	ld.global.u32 	%r49, [%rd14];
	ld.const.u32 	%r50, [%rd18];
	mad.lo.s32 	%r64, %r50, %r49, %r64;
$L__BB0_9:
	and.pred  	%p30, %p4, %p2;
	not.pred 	%p31, %p30;
	@%p31 bra 	$L__BB0_11;
	ld.global.u32 	%r51, [%rd3+4];
	ld.const.u32 	%r52, [%rd18+4];
	mad.lo.s32 	%r64, %r52, %r51, %r64;
$L__BB0_11:
	setp.gt.s32 	%p32, %r2, -3;
	add.s32 	%r53, %r2, 2;
	setp.lt.s32 	%p33, %r53, %r28;
	and.pred  	%p34, %p32, %p33;
	and.pred  	%p35, %p4, %p34;
	not.pred 	%p36, %p35;
	@%p36 bra 	$L__BB0_13;
	ld.global.u32 	%r54, [%rd3+8];
	ld.const.u32 	%r55, [%rd18+8];
	mad.lo.s32 	%r64, %r55, %r54, %r64;
$L__BB0_13:
	and.pred  	%p37, %p4, %p3;
	not.pred 	%p38, %p37;
	@%p38 bra 	$L__BB0_15;
	ld.global.u32 	%r56, [%rd3+12];
	ld.const.u32 	%r57, [%rd18+12];
	mad.lo.s32 	%r64, %r57, %r56, %r64;
$L__BB0_15:
	add.s32 	%r62, %r62, %r28;
	add.s32 	%r61, %r61, %r28;
	add.s32 	%r60, %r60, 1;
	add.s32 	%r59, %r59, 1;
	add.s64 	%rd18, %rd18, 28;
	setp.ne.s32 	%p39, %r59, 4;
	@%p39 bra 	$L__BB0_1;
	cvta.to.global.u64 	%rd15, %rd5;
	mad.lo.s32 	%r58, %r28, %r1, %r2;
	mul.wide.s32 	%rd16, %r58, 4;
	add.s64 	%rd17, %rd15, %rd16;
	st.global.u32 	[%rd17], %r64;
	ret;

}
	// .globl	_Z12warmupKernelv
.visible .entry _Z12warmupKernelv()
{
	.reg .pred 	%p<2>;
	.reg .b32 	%r<8>;
	.reg .b64 	%rd<3>;

	mov.u32 	%r1, %ctaid.x;
	mov.u32 	%r2, %ntid.x;
	mul.lo.s32 	%r3, %r1, %r2;
	mov.u32 	%r4, %tid.x;
	neg.s32 	%r5, %r4;
	setp.ne.s32 	%p1, %r3, %r5;
	@%p1 bra 	$L__BB1_2;
	mov.u64 	%rd1, $str;
	cvta.global.u64 	%rd2, %rd1;
	{ // callseq 0, 0
	.param .b64 param0;
	st.param.b64 	[param0], %rd2;
	.param .b64 param1;
	st.param.b64 	[param1], 0;
	.param .b32 retval0;
	call.uni (retval0), 
	vprintf, 
	(
	param0, 
	param1
	);
	ld.param.b32 	%r6, [retval0];
	} // callseq 0
$L__BB1_2:
	ret;

}


// ===== COMPILED SASS (sm_100) =====

	.target	sm_100

	.elftype	@"ET_EXEC"


//--------------------- .note.nv.tkinfo           --------------------------
	.section	.note.nv.tkinfo,"",@"SHT_NOTE"
	.sectionflags	@"SHF_NOTE_NV_TKINFO"
	.tkinfo
        /*0018*/ 	.word	0x00000002
        /*0030*/ 	.string	""
        /*0030*/ 	.string	"ptxas"
        /*0030*/ 	.string	"Cuda compilation tools, release 13.0, V13.0.88"
        /*0030*/ 	.string	"Build cuda_13.0.r13.0/compiler.36424714_0"
        /*0030*/ 	.string	"-arch sm_100 -m 64 "



//--------------------- .note.nv.cuinfo           --------------------------
	.section	.note.nv.cuinfo,"",@"SHT_NOTE"
	.sectionflags	@"SHF_NOTE_NV_CUINFO"
        /*0018*/ 	.short	0x0002
        /*001a*/ 	.short	0x0064
        /*001c*/ 	.short	0x0082
	.zero		2


//--------------------- .nv.info                  --------------------------
	.section	.nv.info,"",@"SHT_CUDA_INFO"
	.align	4


	//----- nvinfo : EIATTR_REGCOUNT
	.align		4
        /*0000*/ 	.byte	0x04, 0x2f
        /*0002*/ 	.short	(.L_3 - .L_2)
	.align		4
.L_2:
        /*0004*/ 	.word	index@(_Z14convolution_2dPiS_i)
        /*0008*/ 	.word	0x00000019


	//----- nvinfo : EIATTR_FRAME_SIZE
	.align		4
.L_3:
        /*000c*/ 	.byte	0x04, 0x11
        /*000e*/ 	.short	(.L_5 - .L_4)
	.align		4
.L_4:
        /*0010*/ 	.word	index@(_Z14convolution_2dPiS_i)
        /*0014*/ 	.word	0x00000000


	//----- nvinfo : EIATTR_REGCOUNT
	.align		4
.L_5:
        /*0018*/ 	.byte	0x04, 0x2f
        /*001a*/ 	.short	(.L_7 - .L_6)
	.align		4
.L_6:
        /*001c*/ 	.word	index@(_Z12warmupKernelv)
        /*0020*/ 	.word	0x00000018


	//----- nvinfo : EIATTR_FRAME_SIZE
	.align		4
.L_7:
        /*0024*/ 	.byte	0x04, 0x11
        /*0026*/ 	.short	(.L_9 - .L_8)
	.align		4
.L_8:
        /*0028*/ 	.word	index@(_Z12warmupKernelv)
        /*002c*/ 	.word	0x00000000


	//----- nvinfo : EIATTR_MIN_STACK_SIZE
	.align		4
.L_9:
        /*0030*/ 	.byte	0x04, 0x12
        /*0032*/ 	.short	(.L_11 - .L_10)
	.align		4
.L_10:
        /*0034*/ 	.word	index@(_Z12warmupKernelv)
        /*0038*/ 	.word	0x00000000


	//----- nvinfo : EIATTR_MIN_STACK_SIZE
	.align		4
.L_11:
        /*003c*/ 	.byte	0x04, 0x12
        /*003e*/ 	.short	(.L_13 - .L_12)
	.align		4
.L_12:
        /*0040*/ 	.word	index@(_Z14convolution_2dPiS_i)
        /*0044*/ 	.word	0x00000000
.L_13:


//--------------------- .nv.compat                --------------------------
	.section	.nv.compat,"",@"SHT_CUDA_COMPAT_INFO"
	.align	4
        /*0000*/ 	.byte	0x02, 0x09, 0x00, 0x00, 0x02, 0x02, 0x01, 0x00, 0x02, 0x05, 0x05, 0x00, 0x03, 0x07, 0x01, 0x01
        /*0010*/ 	.byte	0x02, 0x03, 0x00, 0x00, 0x02, 0x06, 0x01, 0x00, 0x04, 0x0b, 0x08, 0x00, 0x09, 0x00, 0x00, 0x00
        /*0020*/ 	.byte	0x00, 0x00, 0x00, 0x00


//--------------------- .nv.info._Z12warmupKernelv --------------------------
	.section	.nv.info._Z12warmupKernelv,"",@"SHT_CUDA_INFO"
	.sectionflags	@""
	.align	4


	//----- nvinfo : EIATTR_CUDA_API_VERSION
	.align		4
        /*0000*/ 	.byte	0x04, 0x37
        /*0002*/ 	.short	(.L_15 - .L_14)
.L_14:
        /*0004*/ 	.word	0x00000082


	//----- nvinfo : EIATTR_SPARSE_MMA_MASK
	.align		4
.L_15:
        /*0008*/ 	.byte	0x03, 0x50
        /*000a*/ 	.short	0x0000


	//----- nvinfo : EIATTR_MAXREG_COUNT
	.align		4
        /*000c*/ 	.byte	0x03, 0x1b
        /*000e*/ 	.short	0x00ff


	//----- nvinfo : EIATTR_EXTERNS
	.align		4
        /*0010*/ 	.byte	0x04, 0x0f
        /*0012*/ 	.short	(.L_17 - .L_16)


	//   ....[0]....
	.align		4
.L_16:
        /*0014*/ 	.word	index@(vprintf)


	//----- nvinfo : EIATTR_MERCURY_ISA_VERSION
	.align		4
.L_17:
        /*0018*/ 	.byte	0x03, 0x5f
        /*001a*/ 	.short	0x0101


	//----- nvinfo : EIATTR_VRC_CTA_INIT_COUNT
	.align		4
        /*001c*/ 	.byte	0x02, 0x4a
	.zero		1
	.zero		1


	//----- nvinfo : EIATTR_SYSCALL_OFFSETS
	.align		4
        /*0020*/ 	.byte	0x04, 0x46
        /*0022*/ 	.short	(.L_19 - .L_18)


	//   ....[0]....
.L_18:
        /*0024*/ 	.word	0x000000f0


	//----- nvinfo : EIATTR_EXIT_INSTR_OFFSETS
	.align		4
.L_19:
        /*0028*/ 	.byte	0x04, 0x1c
        /*002a*/ 	.short	(.L_21 - .L_20)


	//   ....[0]....
.L_20:
        /*002c*/ 	.word	0x00000070


	//   ....[1]....
        /*0030*/ 	.word	0x00000100


	//----- nvinfo : EIATTR_CRS_STACK_SIZE
	.align		4
.L_21:
        /*0034*/ 	.byte	0x04, 0x1e
        /*0036*/ 	.short	(.L_23 - .L_22)
.L_22:
        /*0038*/ 	.word	0x00000000


	//----- nvinfo : EIATTR_SW_WAR
	.align		4
.L_23:
        /*003c*/ 	.byte	0x04, 0x36
        /*003e*/ 	.short	(.L_25 - .L_24)
.L_24:
        /*0040*/ 	.word	0x00000008
.L_25:


//--------------------- .nv.info._Z14convolution_2dPiS_i --------------------------
	.section	.nv.info._Z14convolution_2dPiS_i,"",@"SHT_CUDA_INFO"
	.sectionflags	@""
	.align	4


	//----- nvinfo : EIATTR_CUDA_API_VERSION
	.align		4
        /*0000*/ 	.byte	0x04, 0x37
        /*0002*/ 	.short	(.L_27 - .L_26)
.L_26:
        /*0004*/ 	.word	0x00000082


	//----- nvinfo : EIATTR_KPARAM_INFO
	.align		4
.L_27:
        /*0008*/ 	.byte	0x04, 0x17
        /*000a*/ 	.short	(.L_29 - .L_28)
.L_28:
        /*000c*/ 	.word	0x00000000
        /*0010*/ 	.short	0x0002
        /*0012*/ 	.short	0x0010
        /*0014*/ 	.byte	0x00, 0xf0, 0x11, 0x00


	//----- nvinfo : EIATTR_KPARAM_INFO
	.align		4
.L_29:
        /*0018*/ 	.byte	0x04, 0x17
        /*001a*/ 	.short	(.L_31 - .L_30)
.L_30:
        /*001c*/ 	.word	0x00000000
        /*0020*/ 	.short	0x0001
        /*0022*/ 	.short	0x0008
        /*0024*/ 	.byte	0x00, 0xf5, 0x21, 0x00


	//----- nvinfo : EIATTR_KPARAM_INFO
	.align		4
.L_31:
        /*0028*/ 	.byte	0x04, 0x17
        /*002a*/ 	.short	(.L_33 - .L_32)
.L_32:
        /*002c*/ 	.word	0x00000000
        /*0030*/ 	.short	0x0000
        /*0032*/ 	.short	0x0000
        /*0034*/ 	.byte	0x00, 0xf5, 0x21, 0x00


	//----- nvinfo : EIATTR_SPARSE_MMA_MASK
	.align		4
.L_33:
        /*0038*/ 	.byte	0x03, 0x50
        /*003a*/ 	.short	0x0000


	//----- nvinfo : EIATTR_MAXREG_COUNT
	.align		4
        /*003c*/ 	.byte	0x03, 0x1b
        /*003e*/ 	.short	0x00ff


	//----- nvinfo : EIATTR_MERCURY_ISA_VERSION
	.align		4
        /*0040*/ 	.byte	0x03, 0x5f
        /*0042*/ 	.short	0x0101


	//----- nvinfo : EIATTR_VRC_CTA_INIT_COUNT
	.align		4
        /*0044*/ 	.byte	0x02, 0x4a
	.zero		1
	.zero		1


	//----- nvinfo : EIATTR_EXIT_INSTR_OFFSETS
	.align		4
        /*0048*/ 	.byte	0x04, 0x1c
        /*004a*/ 	.short	(.L_35 - .L_34)


	//   ....[0]....
.L_34:
        /*004c*/ 	.word	0x00001470


	//----- nvinfo : EIATTR_CBANK_PARAM_SIZE
	.align		4
.L_35:
        /*0050*/ 	.byte	0x03, 0x19
        /*0052*/ 	.short	0x0014


	//----- nvinfo : EIATTR_PARAM_CBANK
	.align		4
        /*0054*/ 	.byte	0x04, 0x0a
        /*0056*/ 	.short	(.L_37 - .L_36)
	.align		4
.L_36:
        /*0058*/ 	.word	index@(.nv.constant0._Z14convolution_2dPiS_i)
        /*005c*/ 	.short	0x0380
        /*005e*/ 	.short	0x0014


	//----- nvinfo : EIATTR_SW_WAR
	.align		4
.L_37:
        /*0060*/ 	.byte	0x04, 0x36
        /*0062*/ 	.short	(.L_39 - .L_38)
.L_38:
        /*0064*/ 	.word	0x00000008
.L_39:


//--------------------- .nv.callgraph             --------------------------
	.section	.nv.callgraph,"",@"SHT_CUDA_CALLGRAPH"
	.align	4
	.sectionentsize	8
	.align		4
        /*0000*/ 	.word	0x00000000
	.align		4
        /*0004*/ 	.word	0xffffffff
	.align		4
        /*0008*/ 	.word	index@(_Z12warmupKernelv)
	.align		4
        /*000c*/ 	.word	index@(vprintf)
	.align		4
        /*0010*/ 	.word	0x00000000
	.align		4
        /*0014*/ 	.word	0xfffffffe
	.align		4
        /*0018*/ 	.word	0x00000000
	.align		4
        /*001c*/ 	.word	0xfffffffd
	.align		4
        /*0020*/ 	.word	0x00000000
	.align		4
        /*0024*/ 	.word	0xfffffffc


//--------------------- .nv.constant4             --------------------------
	.section	.nv.constant4,"a",@progbits
	.align	8
	.align		8
.nv.constant4:
        /*0000*/ 	.dword	vprintf
	.align		8
        /*0008*/ 	.dword	$str


//--------------------- .nv.constant3             --------------------------
	.section	.nv.constant3,"a",@progbits
	.align	4
.nv.constant3:
	.type		mask,@object
	.size		mask,(.L_0 - mask)
mask:
	.zero		196
.L_0:


//--------------------- .text._Z12warmupKernelv   --------------------------
	.section	.text._Z12warmupKernelv,"ax",@progbits
	.align	128
        .global         _Z12warmupKernelv
        .type           _Z12warmupKernelv,@function
        .size           _Z12warmupKernelv,(.L_x_3 - _Z12warmupKernelv)
        .other          _Z12warmupKernelv,@"STO_CUDA_ENTRY STV_DEFAULT"
_Z12warmupKernelv:
.text._Z12warmupKernelv:
[----:B------:R-:W0:Y:S01]  /*0000*/  LDC R1, c[0x0][0x37c] ;  /* 0x0000df00ff017b82 */ /* 0x000e220000000800 */
[----:B------:R-:W1:Y:S07]  /*0010*/  S2R R0, SR_TID.X ;  /* 0x0000000000007919 */ /* 0x000e6e0000002100 */
[----:B------:R-:W2:Y:S01]  /*0020*/  S2UR UR4, SR_CTAID.X ;  /* 0x00000000000479c3 */ /* 0x000ea20000002500 */
[----:B------:R-:W2:Y:S02]  /*0030*/  LDCU UR5, c[0x0][0x360] ;  /* 0x00006c00ff0577ac */ /* 0x000ea40008000800 */
[----:B--2---:R-:W-:Y:S01]  /*0040*/  UIMAD UR4, UR4, UR5, URZ ;  /* 0x00000005040472a4 */ /* 0x004fe2000f8e02ff */
[----:B-1----:R-:W-:-:S05]  /*0050*/  IMAD.MOV R0, RZ, RZ, -R0 ;  /* 0x000000ffff007224 */ /* 0x002fca00078e0a00 */
[----:B------:R-:W-:-:S13]  /*0060*/  ISETP.NE.AND P0, PT, R0, UR4, PT ;  /* 0x0000000400007c0c */ /* 0x000fda000bf05270 */
[----:B0-----:R-:W-:Y:S05]  /*0070*/  @P0 EXIT ;  /* 0x000000000000094d */ /* 0x001fea0003800000 */
[----:B------:R-:W-:Y:S01]  /*0080*/  MOV R0, 0x0 ;  /* 0x0000000000007802 */ /* 0x000fe20000000f00 */
[----:B------:R-:W0:Y:S01]  /*0090*/  LDCU.64 UR4, c[0x4][0x8] ;  /* 0x01000100ff0477ac */ /* 0x000e220008000a00 */
[----:B------:R-:W-:Y:S02]  /*00a0*/  CS2R R6, SRZ ;  /* 0x0000000000067805 */ /* 0x000fe4000001ff00 */
[----:B------:R1:W2:Y:S01]  /*00b0*/  LDC.64 R2, c[0x4][R0] ;  /* 0x0100000000027b82 */ /* 0x0002a20000000a00 */
[----:B0-----:R-:W-:Y:S02]  /*00c0*/  IMAD.U32 R4, RZ, RZ, UR4 ;  /* 0x00000004ff047e24 */ /* 0x001fe4000f8e00ff */
[----:B-1----:R-:W-:-:S07]  /*00d0*/  IMAD.U32 R5, RZ, RZ, UR5 ;  /* 0x00000005ff057e24 */ /* 0x002fce000f8e00ff */
[----:B------:R-:W-:-:S07]  /*00e0*/  LEPC R20, `(.L_x_0) ;  /* 0x000000001014794e */ /* 0x000fce0000000000 */
[----:B--2---:R-:W-:Y:S05]  /*00f0*/  CALL.ABS.NOINC R2 ;  /* 0x0000000002007343 */ /* 0x004fea0003c00000 */
.L_x_0:
[----:B------:R-:W-:Y:S05]  /*0100*/  EXIT ;  /* 0x000000000000794d */ /* 0x000fea0003800000 */
.L_x_1:
[----:B------:R-:W-:-:S00]  /*0110*/  BRA `(.L_x_1) ;  /* 0xfffffffc00fc7947 */ /* 0x000fc0000383ffff */
[----:B------:R-:W-:-:S00]  /*0120*/  NOP ;  /* 0x0000000000007918 */ /* 0x000fc00000000000 */
        /* <DEDUP_REMOVED lines=13> */
.L_x_3:


//--------------------- .text._Z14convolution_2dPiS_i --------------------------
	.section	.text._Z14convolution_2dPiS_i,"ax",@progbits
	.align	128
        .global         _Z14convolution_2dPiS_i
        .type           _Z14convolution_2dPiS_i,@function
        .size           _Z14convolution_2dPiS_i,(.L_x_4 - _Z14convolution_2dPiS_i)
        .other          _Z14convolution_2dPiS_i,@"STO_CUDA_ENTRY STV_DEFAULT"
_Z14convolution_2dPiS_i:
.text._Z14convolution_2dPiS_i:
[----:B------:R-:W-:Y:S01]  /*0000*/  LDC R1, c[0x0][0x37c] ;  /* 0x0000df00ff017b82 */ /* 0x000fe20000000800 */
[----:B------:R-:W0:Y:S07]  /*0010*/  S2R R3, SR_TID.Y ;  /* 0x0000000000037919 */ /* 0x000e2e0000002200 */
[----:B------:R-:W0:Y:S01]  /*0020*/  LDC R12, c[0x0][0x364] ;  /* 0x0000d900ff0c7b82 */ /* 0x000e220000000800 */
[----:B------:R-:W1:Y:S01]  /*0030*/  LDCU UR6, c[0x0][0x390] ;  /* 0x00007200ff0677ac */ /* 0x000e620008000800 */
[----:B------:R-:W2:Y:S01]  /*0040*/  S2R R0, SR_TID.X ;  /* 0x0000000000007919 */ /* 0x000ea20000002100 */
[----:B------:R-:W3:Y:S05]  /*0050*/  LDCU.64 UR8, c[0x0][0x380] ;  /* 0x00007000ff0877ac */ /* 0x000eea0008000a00 */
[----:B------:R-:W0:Y:S08]  /*0060*/  S2UR UR4, SR_CTAID.Y ;  /* 0x00000000000479c3 */ /* 0x000e300000002600 */
[----:B------:R-:W2:Y:S08]  /*0070*/  S2UR UR5, SR_CTAID.X ;  /* 0x00000000000579c3 */ /* 0x000eb00000002500 */
[----:B------:R-:W2:Y:S01]  /*0080*/  LDC R13, c[0x0][0x360] ;  /* 0x0000d800ff0d7b82 */ /* 0x000ea20000000800 */
[----:B0-----:R-:W-:-:S02]  /*0090*/  IMAD R12, R12, UR4, R3 ;  /* 0x000000040c0c7c24 */ /* 0x001fc4000f8e0203 */
[----:B--2---:R-:W-:Y:S01]  /*00a0*/  IMAD R13, R13, UR5, R0 ;  /* 0x000000050d0d7c24 */ /* 0x004fe2000f8e0200 */
[----:B------:R-:W0:Y:S01]  /*00b0*/  LDCU.64 UR4, c[0x0][0x358] ;  /* 0x00006b00ff0477ac */ /* 0x000e220008000a00 */
[----:B------:R-:W-:Y:S02]  /*00c0*/  VIADD R0, R12, 0xfffffffd ;  /* 0xfffffffd0c007836 */ /* 0x000fe40000000000 */
[C---:B------:R-:W-:Y:S01]  /*00d0*/  VIADD R2, R13.reuse, 0xfffffffd ;  /* 0xfffffffd0d027836 */ /* 0x040fe20000000000 */
[----:B------:R-:W-:Y:S01]  /*00e0*/  SHF.R.S32.HI R8, RZ, 0x1f, R13 ;  /* 0x0000001fff087819 */ /* 0x000fe2000001140d */
[C---:B-1----:R-:W-:Y:S01]  /*00f0*/  IMAD R6, R0.reuse, UR6, RZ ;  /* 0x0000000600067c24 */ /* 0x042fe2000f8e02ff */
[----:B------:R-:W-:Y:S02]  /*0100*/  ISETP.GE.AND P5, PT, R0, UR6, PT ;  /* 0x0000000600007c0c */ /* 0x000fe4000bfa6270 */
[----:B------:R-:W-:Y:S01]  /*0110*/  ISETP.GE.AND P2, PT, R2, UR6, PT ;  /* 0x0000000602007c0c */ /* 0x000fe2000bf46270 */
[----:B------:R-:W-:Y:S01]  /*0120*/  VIADD R2, R13, 0xfffffffe ;  /* 0xfffffffe0d027836 */ /* 0x000fe20000000000 */
[----:B------:R-:W-:-:S02]  /*0130*/  ISETP.GT.AND P5, PT, R0, -0x1, !P5 ;  /* 0xffffffff0000780c */ /* 0x000fc40006fa4270 */
[C---:B------:R-:W-:Y:S02]  /*0140*/  ISETP.GT.AND P2, PT, R13.reuse, 0x2, !P2 ;  /* 0x000000020d00780c */ /* 0x040fe40005744270 */
[----:B------:R-:W-:Y:S02]  /*0150*/  IADD3 R0, P3, PT, R13, R6, RZ ;  /* 0x000000060d007210 */ /* 0x000fe40007f7e0ff */
[----:B------:R-:W-:Y:S02]  /*0160*/  PLOP3.LUT P1, PT, P5, P2, PT, 0x80, 0x8 ;  /* 0x000000000008781c */ /* 0x000fe40002f25070 */
[----:B------:R-:W-:Y:S02]  /*0170*/  ISETP.GE.AND P0, PT, R2, UR6, PT ;  /* 0x0000000602007c0c */ /* 0x000fe4000bf06270 */
[----:B------:R-:W-:Y:S02]  /*0180*/  LEA.HI.X.SX32 R3, R6, R8, 0x1, P3 ;  /* 0x0000000806037211 */ /* 0x000fe400018f0eff */
[----:B---3--:R-:W-:-:S02]  /*0190*/  LEA R16, P3, R0, UR8, 0x2 ;  /* 0x0000000800107c11 */ /* 0x008fc4000f8610ff */
[C---:B------:R-:W-:Y:S02]  /*01a0*/  ISETP.GT.AND P0, PT, R13.reuse, 0x1, !P0 ;  /* 0x000000010d00780c */ /* 0x040fe40004704270 */
[----:B------:R-:W-:Y:S02]  /*01b0*/  LEA.HI.X R17, R0, UR9, R3, 0x2, P3 ;  /* 0x0000000900117c11 */ /* 0x000fe400098f1403 */
[----:B------:R-:W-:Y:S01]  /*01c0*/  PLOP3.LUT P3, PT, P5, P0, PT, 0x80, 0x8 ;  /* 0x000000000008781c */ /* 0x000fe20002f61070 */
[----:B------:R-:W1:Y:S02]  /*01d0*/  @P1 LDC R3, c[0x3][RZ] ;  /* 0x00c00000ff031b82 */ /* 0x000e640000000800 */
[----:B0-----:R-:W1:Y:S10]  /*01e0*/  @P1 LDG.E R2, desc[UR4][R16.64+-0xc] ;  /* 0xfffff40410021981 */ /* 0x001e74000c1e1900 */
[----:B------:R-:W2:Y:S01]  /*01f0*/  @P3 LDG.E R5, desc[UR4][R16.64+-0x8] ;  /* 0xfffff80410053981 */ /* 0x000ea2000c1e1900 */
[----:B------:R-:W-:Y:S01]  /*0200*/  ISETP.GE.AND P4, PT, R13, UR6, PT ;  /* 0x000000060d007c0c */ /* 0x000fe2000bf86270 */
[----:B------:R-:W2:Y:S01]  /*0210*/  @P3 LDC R4, c[0x3][0x4] ;  /* 0x00c00100ff043b82 */ /* 0x000ea20000000800 */
[----:B------:R-:W-:-:S02]  /*0220*/  IMAD.MOV.U32 R0, RZ, RZ, RZ ;  /* 0x000000ffff007224 */ /* 0x000fc400078e00ff */
[C---:B------:R-:W-:Y:S01]  /*0230*/  ISETP.GT.AND P4, PT, R13.reuse, -0x1, !P4 ;  /* 0xffffffff0d00780c */ /* 0x040fe20006784270 */
[----:B------:R-:W-:-:S03]  /*0240*/  IMAD.IADD R18, R13, 0x1, R6 ;  /* 0x000000010d127824 */ /* 0x000fc600078e0206 */
[----:B------:R-:W-:-:S13]  /*0250*/  PLOP3.LUT P6, PT, P5, P4, PT, 0x80, 0x8 ;  /* 0x000000000008781c */ /* 0x000fda0002fc9070 */
[----:B------:R-:W0:Y:S01]  /*0260*/  @P6 LDC R9, c[0x3][0xc] ;  /* 0x00c00300ff096b82 */ /* 0x000e220000000800 */
[----:B-1----:R-:W-:Y:S01]  /*0270*/  @P1 IMAD R0, R2, R3, RZ ;  /* 0x0000000302001224 */ /* 0x002fe200078e02ff */
[----:B------:R-:W-:-:S06]  /*0280*/  ISETP.GT.AND P1, PT, R13, UR6, PT ;  /* 0x000000060d007c0c */ /* 0x000fcc000bf24270 */
[----:B------:R-:W1:Y:S01]  /*0290*/  @P6 LDC.64 R2, c[0x0][0x380] ;  /* 0x0000e000ff026b82 */ /* 0x000e620000000a00 */
[----:B------:R-:W-:Y:S01]  /*02a0*/  ISETP.GT.AND P1, PT, R13, RZ, !P1 ;  /* 0x000000ff0d00720c */ /* 0x000fe20004f24270 */
[----:B--2---:R-:W-:-:S03]  /*02b0*/  @P3 IMAD R0, R5, R4, R0 ;  /* 0x0000000405003224 */ /* 0x004fc600078e0200 */
[----:B------:R-:W-:-:S13]  /*02c0*/  PLOP3.LUT P3, PT, P5, P1, PT, 0x80, 0x8 ;  /* 0x000000000008781c */ /* 0x000fda0002f63070 */
[----:B------:R-:W2:Y:S01]  /*02d0*/  @P3 LDG.E R5, desc[UR4][R16.64+-0x4] ;  /* 0xfffffc0410053981 */ /* 0x000ea2000c1e1900 */
[----:B------:R-:W2:Y:S01]  /*02e0*/  @P3 LDC R7, c[0x3][0x8] ;  /* 0x00c00200ff073b82 */ /* 0x000ea20000000800 */
[----:B-1----:R-:W-:-:S06]  /*02f0*/  @P6 IMAD.WIDE R2, R18, 0x4, R2 ;  /* 0x0000000412026825 */ /* 0x002fcc00078e0202 */
[----:B------:R-:W0:Y:S01]  /*0300*/  @P6 LDG.E R3, desc[UR4][R2.64] ;  /* 0x0000000402036981 */ /* 0x000e22000c1e1900 */
[----:B------:R-:W-:Y:S02]  /*0310*/  VIADD R4, R13, 0x1 ;  /* 0x000000010d047836 */ /* 0x000fe40000000000 */
[----:B--2---:R-:W-:-:S03]  /*0320*/  @P3 IMAD R0, R5, R7, R0 ;  /* 0x0000000705003224 */ /* 0x004fc600078e0200 */
[----:B------:R-:W-:-:S04]  /*0330*/  ISETP.GE.AND P3, PT, R4, UR6, PT ;  /* 0x0000000604007c0c */ /* 0x000fc8000bf66270 */
[----:B------:R-:W-:Y:S01]  /*0340*/  ISETP.GT.AND P3, PT, R13, -0x2, !P3 ;  /* 0xfffffffe0d00780c */ /* 0x000fe20005f64270 */
[----:B0-----:R-:W-:-:S03]  /*0350*/  @P6 IMAD R0, R3, R9, R0 ;  /* 0x0000000903006224 */ /* 0x001fc600078e0200 */
[----:B------:R-:W-:-:S13]  /*0360*/  PLOP3.LUT P6, PT, P5, P3, PT, 0x80, 0x8 ;  /* 0x000000000008781c */ /* 0x000fda0002fc7070 */
[----:B------:R-:W2:Y:S01]  /*0370*/  @P6 LDG.E R5, desc[UR4][R16.64+0x4] ;  /* 0x0000040410056981 */ /* 0x000ea2000c1e1900 */
[----:B------:R-:W2:Y:S01]  /*0380*/  @P6 LDC R4, c[0x3][0x10] ;  /* 0x00c00400ff046b82 */ /* 0x000ea20000000800 */
[----:B------:R-:W-:Y:S02]  /*0390*/  VIADD R6, R6, UR6 ;  /* 0x0000000606067c36 */ /* 0x000fe40008000000 */
[----:B------:R-:W-:Y:S02]  /*03a0*/  VIADD R21, R13, 0x2 ;  /* 0x000000020d157836 */ /* 0x000fe40000000000 */
[----:B--2---:R-:W-:Y:S01]  /*03b0*/  @P6 IMAD R0, R5, R4, R0 ;  /* 0x0000000405006224 */ /* 0x004fe200078e0200 */
[----:B------:R-:W-:-:S04]  /*03c0*/  IADD3 R2, P6, PT, R13, R6, RZ ;  /* 0x000000060d027210 */ /* 0x000fc80007fde0ff */
[C---:B------:R-:W-:Y:S01]  /*03d0*/  LEA.HI.X.SX32 R3, R6.reuse, R8, 0x1, P6 ;  /* 0x0000000806037211 */ /* 0x040fe200030f0eff */
[----:B------:R-:W-:Y:S01]  /*03e0*/  VIADD R6, R6, UR6 ;  /* 0x0000000606067c36 */ /* 0x000fe20008000000 */
[----:B------:R-:W-:-:S04]  /*03f0*/  LEA R14, P6, R2, UR8, 0x2 ;  /* 0x00000008020e7c11 */ /* 0x000fc8000f8c10ff */
[----:B------:R-:W-:Y:S01]  /*0400*/  LEA.HI.X R15, R2, UR9, R3, 0x2, P6 ;  /* 0x00000009020f7c11 */ /* 0x000fe2000b0f1403 */
[----:B------:R-:W-:Y:S01]  /*0410*/  VIADD R2, R6, UR6 ;  /* 0x0000000606027c36 */ /* 0x000fe20008000000 */
[----:B------:R-:W-:-:S04]  /*0420*/  IADD3 R3, P6, PT, R13, R6, RZ ;  /* 0x000000060d037210 */ /* 0x000fc80007fde0ff */
[----:B------:R-:W-:Y:S02]  /*0430*/  LEA.HI.X.SX32 R4, R6, R8, 0x1, P6 ;  /* 0x0000000806047211 */ /* 0x000fe400030f0eff */
[----:B------:R-:W-:-:S04]  /*0440*/  LEA R10, P6, R3, UR8, 0x2 ;  /* 0x00000008030a7c11 */ /* 0x000fc8000f8c10ff */
[----:B------:R-:W-:Y:S02]  /*0450*/  LEA.HI.X R11, R3, UR9, R4, 0x2, P6 ;  /* 0x00000009030b7c11 */ /* 0x000fe4000b0f1404 */
[----:B------:R-:W-:-:S04]  /*0460*/  IADD3 R3, P6, PT, R13, R2, RZ ;  /* 0x000000020d037210 */ /* 0x000fc80007fde0ff */
[C---:B------:R-:W-:Y:S01]  /*0470*/  LEA.HI.X.SX32 R4, R2.reuse, R8, 0x1, P6 ;  /* 0x0000000802047211 */ /* 0x040fe200030f0eff */
[----:B------:R-:W-:Y:S01]  /*0480*/  VIADD R2, R2, UR6 ;  /* 0x0000000602027c36 */ /* 0x000fe20008000000 */
[----:B------:R-:W-:-:S04]  /*0490*/  LEA R6, P6, R3, UR8, 0x2 ;  /* 0x0000000803067c11 */ /* 0x000fc8000f8c10ff */
[----:B------:R-:W-:Y:S01]  /*04a0*/  LEA.HI.X R7, R3, UR9, R4, 0x2, P6 ;  /* 0x0000000903077c11 */ /* 0x000fe2000b0f1404 */
[----:B------:R-:W-:Y:S01]  /*04b0*/  VIADD R3, R2, UR6 ;  /* 0x0000000602037c36 */ /* 0x000fe20008000000 */
[----:B------:R-:W-:-:S03]  /*04c0*/  IADD3 R5, P6, PT, R13, R2, RZ ;  /* 0x000000020d057210 */ /* 0x000fc60007fde0ff */
[----:B------:R-:W-:Y:S01]  /*04d0*/  VIADD R9, R3, UR6 ;  /* 0x0000000603097c36 */ /* 0x000fe20008000000 */
[----:B------:R-:W-:Y:S02]  /*04e0*/  LEA.HI.X.SX32 R20, R2, R8, 0x1, P6 ;  /* 0x0000000802147211 */ /* 0x000fe400030f0eff */
[----:B------:R-:W-:-:S04]  /*04f0*/  LEA R4, P6, R5, UR8, 0x2 ;  /* 0x0000000805047c11 */ /* 0x000fc8000f8c10ff */
[----:B------:R-:W-:Y:S02]  /*0500*/  LEA.HI.X R5, R5, UR9, R20, 0x2, P6 ;  /* 0x0000000905057c11 */ /* 0x000fe4000b0f1414 */
[----:B------:R-:W-:-:S04]  /*0510*/  IADD3 R19, P6, PT, R13, R3, RZ ;  /* 0x000000030d137210 */ /* 0x000fc80007fde0ff */
[----:B------:R-:W-:Y:S02]  /*0520*/  LEA.HI.X.SX32 R20, R3, R8, 0x1, P6 ;  /* 0x0000000803147211 */ /* 0x000fe400030f0eff */
[----:B------:R-:W-:-:S04]  /*0530*/  LEA R2, P6, R19, UR8, 0x2 ;  /* 0x0000000813027c11 */ /* 0x000fc8000f8c10ff */
[----:B------:R-:W-:Y:S02]  /*0540*/  LEA.HI.X R3, R19, UR9, R20, 0x2, P6 ;  /* 0x0000000913037c11 */ /* 0x000fe4000b0f1414 */
[----:B------:R-:W-:-:S04]  /*0550*/  IADD3 R19, P6, PT, R13, R9, RZ ;  /* 0x000000090d137210 */ /* 0x000fc80007fde0ff */
[----:B------:R-:W-:Y:S02]  /*0560*/  LEA.HI.X.SX32 R20, R9, R8, 0x1, P6 ;  /* 0x0000000809147211 */ /* 0x000fe400030f0eff */
[----:B------:R-:W-:-:S04]  /*0570*/  LEA R8, P6, R19, UR8, 0x2 ;  /* 0x0000000813087c11 */ /* 0x000fc8000f8c10ff */
[----:B------:R-:W-:Y:S02]  /*0580*/  LEA.HI.X R9, R19, UR9, R20, 0x2, P6 ;  /* 0x0000000913097c11 */ /* 0x000fe4000b0f1414 */
[----:B------:R-:W-:-:S04]  /*0590*/  ISETP.GE.AND P6, PT, R21, UR6, PT ;  /* 0x0000000615007c0c */ /* 0x000fc8000bfc6270 */
[----:B------:R-:W-:-:S04]  /*05a0*/  ISETP.GT.AND P6, PT, R13, -0x3, !P6 ;  /* 0xfffffffd0d00780c */ /* 0x000fc800077c4270 */
[----:B------:R-:W-:Y:S02]  /*05b0*/  P2R R20, PR, RZ, 0x40 ;  /* 0x00000040ff147803 */ /* 0x000fe40000000000 */
[----:B------:R-:W-:-:S13]  /*05c0*/  PLOP3.LUT P6, PT, P5, P6, PT, 0x80, 0x8 ;  /* 0x000000000008781c */ /* 0x000fda0002fcd070 */
[----:B------:R-:W2:Y:S01]  /*05d0*/  @P6 LDG.E R19, desc[UR4][R16.64+0x8] ;  /* 0x0000080410136981 */ /* 0x000ea2000c1e1900 */
[----:B------:R-:W2:Y:S02]  /*05e0*/  @P6 LDC R21, c[0x3][0x14] ;  /* 0x00c00500ff156b82 */ /* 0x000ea40000000800 */
[----:B--2---:R-:W-:Y:S02]  /*05f0*/  @P6 IMAD R0, R19, R21, R0 ;  /* 0x0000001513006224 */ /* 0x004fe400078e0200 */
[----:B------:R-:W-:-:S05]  /*0600*/  VIADD R19, R13, 0x3 ;  /* 0x000000030d137836 */ /* 0x000fca0000000000 */
[----:B------:R-:W-:-:S04]  /*0610*/  ISETP.GE.AND P6, PT, R19, UR6, PT ;  /* 0x0000000613007c0c */ /* 0x000fc8000bfc6270 */
[----:B------:R-:W-:-:S04]  /*0620*/  ISETP.GT.AND P6, PT, R13, -0x4, !P6 ;  /* 0xfffffffc0d00780c */ /* 0x000fc800077c4270 */
[----:B------:R-:W-:Y:S02]  /*0630*/  PLOP3.LUT P5, PT, P5, P6, PT, 0x80, 0x8 ;  /* 0x000000000008781c */ /* 0x000fe40002fad070 */
[----:B------:R-:W-:-:S11]  /*0640*/  P2R R19, PR, RZ, 0x40 ;  /* 0x00000040ff137803 */ /* 0x000fd60000000000 */
[----:B------:R-:W2:Y:S01]  /*0650*/  @P5 LDG.E R21, desc[UR4][R16.64+0xc] ;  /* 0x00000c0410155981 */ /* 0x000ea2000c1e1900 */
[----:B------:R-:W2:Y:S02]  /*0660*/  @P5 LDC R22, c[0x3][0x18] ;  /* 0x00c00600ff165b82 */ /* 0x000ea40000000800 */
[----:B--2---:R-:W-:Y:S02]  /*0670*/  @P5 IMAD R0, R21, R22, R0 ;  /* 0x0000001615005224 */ /* 0x004fe400078e0200 */
[----:B------:R-:W-:-:S05]  /*0680*/  VIADD R21, R12, 0xfffffffe ;  /* 0xfffffffe0c157836 */ /* 0x000fca0000000000 */
[----:B------:R-:W-:-:S04]  /*0690*/  ISETP.GE.AND P5, PT, R21, UR6, PT ;  /* 0x0000000615007c0c */ /* 0x000fc8000bfa6270 */
[----:B------:R-:W-:-:S04]  /*06a0*/  ISETP.GT.AND P5, PT, R21, -0x1, !P5 ;  /* 0xffffffff1500780c */ /* 0x000fc80006fa4270 */
[----:B------:R-:W-:-:S13]  /*06b0*/  PLOP3.LUT P6, PT, P5, P2, PT, 0x80, 0x8 ;  /* 0x000000000008781c */ /* 0x000fda0002fc5070 */
[----:B------:R-:W2:Y:S01]  /*06c0*/  @P6 LDG.E R21, desc[UR4][R14.64+-0xc] ;  /* 0xfffff4040e156981 */ /* 0x000ea2000c1e1900 */
[----:B------:R-:W2:Y:S02]  /*06d0*/  @P6 LDC R22, c[0x3][0x1c] ;  /* 0x00c00700ff166b82 */ /* 0x000ea40000000800 */
[----:B--2---:R-:W-:Y:S01]  /*06e0*/  @P6 IMAD R0, R21, R22, R0 ;  /* 0x0000001615006224 */ /* 0x004fe200078e0200 */
[----:B------:R-:W-:-:S13]  /*06f0*/  PLOP3.LUT P6, PT, P5, P0, PT, 0x80, 0x8 ;  /* 0x000000000008781c */ /* 0x000fda0002fc1070 */
[----:B------:R-:W2:Y:S01]  /*0700*/  @P6 LDG.E R17, desc[UR4][R14.64+-0x8] ;  /* 0xfffff8040e116981 */ /* 0x000ea2000c1e1900 */
[----:B------:R-:W2:Y:S02]  /*0710*/  @P6 LDC R16, c[0x3][0x20] ;  /* 0x00c00800ff106b82 */ /* 0x000ea40000000800 */
[----:B--2---:R-:W-:Y:S01]  /*0720*/  @P6 IMAD R0, R17, R16, R0 ;  /* 0x0000001011006224 */ /* 0x004fe200078e0200 */
[----:B------:R-:W-:-:S13]  /*0730*/  PLOP3.LUT P6, PT, P5, P1, PT, 0x80, 0x8 ;  /* 0x000000000008781c */ /* 0x000fda0002fc3070 */
[----:B------:R-:W2:Y:S01]  /*0740*/  @P6 LDG.E R17, desc[UR4][R14.64+-0x4] ;  /* 0xfffffc040e116981 */ /* 0x000ea2000c1e1900 */
[----:B------:R-:W2:Y:S01]  /*0750*/  @P6 LDC R16, c[0x3][0x24] ;  /* 0x00c00900ff106b82 */ /* 0x000ea20000000800 */
[----:B------:R-:W-:Y:S02]  /*0760*/  VIADD R18, R18, UR6 ;  /* 0x0000000612127c36 */ /* 0x000fe40008000000 */
[----:B--2---:R-:W-:Y:S01]  /*0770*/  @P6 IMAD R0, R17, R16, R0 ;  /* 0x0000001011006224 */ /* 0x004fe200078e0200 */
[----:B------:R-:W-:-:S13]  /*0780*/  PLOP3.LUT P6, PT, P5, P4, PT, 0x80, 0x8 ;  /* 0x000000000008781c */ /* 0x000fda0002fc9070 */
[----:B------:R-:W0:Y:S08]  /*0790*/  @P6 LDC.64 R16, c[0x0][0x380] ;  /* 0x0000e000ff106b82 */ /* 0x000e300000000a00 */
[----:B------:R-:W1:Y:S01]  /*07a0*/  @P6 LDC R21, c[0x3][0x28] ;  /* 0x00c00a00ff156b82 */ /* 0x000e620000000800 */
[----:B0-----:R-:W-:-:S06]  /*07b0*/  @P6 IMAD.WIDE R16, R18, 0x4, R16 ;  /* 0x0000000412106825 */ /* 0x001fcc00078e0210 */
[----:B------:R-:W1:Y:S02]  /*07c0*/  @P6 LDG.E R17, desc[UR4][R16.64] ;  /* 0x0000000410116981 */ /* 0x000e64000c1e1900 */
[----:B-1----:R-:W-:Y:S01]  /*07d0*/  @P6 IMAD R0, R17, R21, R0 ;  /* 0x0000001511006224 */ /* 0x002fe200078e0200 */
[----:B------:R-:W-:-:S13]  /*07e0*/  PLOP3.LUT P6, PT, P5, P3, PT, 0x80, 0x8 ;  /* 0x000000000008781c */ /* 0x000fda0002fc7070 */
[----:B------:R-:W2:Y:S01]  /*07f0*/  @P6 LDG.E R21, desc[UR4][R14.64+0x4] ;  /* 0x000004040e156981 */ /* 0x000ea2000c1e1900 */
[----:B------:R-:W2:Y:S02]  /*0800*/  @P6 LDC R22, c[0x3][0x2c] ;  /* 0x00c00b00ff166b82 */ /* 0x000ea40000000800 */
[----:B--2---:R-:W-:Y:S01]  /*0810*/  @P6 IMAD R0, R21, R22, R0 ;  /* 0x0000001615006224 */ /* 0x004fe200078e0200 */
[----:B------:R-:W-:-:S04]  /*0820*/  ISETP.NE.AND P6, PT, R20, RZ, PT ;  /* 0x000000ff1400720c */ /* 0x000fc80003fc5270 */
        /* <DEDUP_REMOVED lines=114> */
[----:B------:R-:W2:Y:S01]  /*0f50*/  @P5 LDC R6, c[0x3][0x88] ;  /* 0x00c02200ff065b82 */ /* 0x000ea20000000800 */
[----:B------:R-:W-:Y:S01]  /*0f60*/  P2R R10, PR, RZ, 0x4 ;  /* 0x00000004ff0a7803 */ /* 0x000fe20000000000 */
[----:B--2---:R-:W-:Y:S02]  /*0f70*/  @P5 IMAD R0, R7, R6, R0 ;  /* 0x0000000607005224 */ /* 0x004fe400078e0200 */
[----:B------:R-:W-:-:S05]  /*0f80*/  VIADD R6, R12, 0x2 ;  /* 0x000000020c067836 */ /* 0x000fca0000000000 */
[----:B------:R-:W-:-:S04]  /*0f90*/  ISETP.GE.AND P5, PT, R6, UR6, PT ;  /* 0x0000000606007c0c */ /* 0x000fc8000bfa6270 */
[----:B------:R-:W-:-:S04]  /*0fa0*/  ISETP.GT.AND P5, PT, R6, -0x1, !P5 ;  /* 0xffffffff0600780c */ /* 0x000fc80006fa4270 */
[----:B------:R-:W-:Y:S02]  /*0fb0*/  PLOP3.LUT P6, PT, P5, P2, PT, 0x80, 0x8 ;  /* 0x000000000008781c */ /* 0x000fe40002fc5070 */
[----:B------:R-:W-:-:S11]  /*0fc0*/  ISETP.NE.AND P2, PT, R19, RZ, PT ;  /* 0x000000ff1300720c */ /* 0x000fd60003f45270 */
        /* <DEDUP_REMOVED lines=23> */
[----:B------:R-:W-:Y:S02]  /*1140*/  PLOP3.LUT P6, PT, P5, P6, PT, 0x80, 0x8 ;  /* 0x000000000008781c */ /* 0x000fe40002fcd070 */
[----:B------:R-:W-:-:S11]  /*1150*/  PLOP3.LUT P5, PT, P5, P2, PT, 0x80, 0x8 ;  /* 0x000000000008781c */ /* 0x000fd60002fa5070 */
[----:B------:R-:W2:Y:S01]  /*1160*/  @P6 LDG.E R11, desc[UR4][R2.64+0x8] ;  /* 0x00000804020b6981 */ /* 0x000ea2000c1e1900 */
[----:B------:R-:W2:Y:S01]  /*1170*/  @P6 LDC R6, c[0x3][0xa0] ;  /* 0x00c02800ff066b82 */ /* 0x000ea20000000800 */
[----:B------:R-:W-:Y:S02]  /*1180*/  ISETP.NE.AND P2, PT, R10, RZ, PT ;  /* 0x000000ff0a00720c */ /* 0x000fe40003f45270 */
[----:B------:R-:W3:Y:S05]  /*1190*/  @P5 LDG.E R5, desc[UR4][R2.64+0xc] ;  /* 0x00000c0402055981 */ /* 0x000eea000c1e1900 */
[----:B------:R-:W3:Y:S01]  /*11a0*/  @P5 LDC R4, c[0x3][0xa4] ;  /* 0x00c02900ff045b82 */ /* 0x000ee20000000800 */
[----:B------:R-:W-:-:S02]  /*11b0*/  VIADD R7, R7, UR6 ;  /* 0x0000000607077c36 */ /* 0x000fc40008000000 */
[----:B--2---:R-:W-:Y:S01]  /*11c0*/  @P6 IMAD R0, R11, R6, R0 ;  /* 0x000000060b006224 */ /* 0x004fe200078e0200 */
[----:B------:R-:W-:-:S03]  /*11d0*/  ISETP.NE.AND P6, PT, R20, RZ, PT ;  /* 0x000000ff1400720c */ /* 0x000fc60003fc5270 */
[----:B---3--:R-:W-:Y:S02]  /*11e0*/  @P5 IMAD R0, R5, R4, R0 ;  /* 0x0000000405005224 */ /* 0x008fe400078e0200 */
[----:B------:R-:W-:-:S05]  /*11f0*/  VIADD R4, R12, 0x3 ;  /* 0x000000030c047836 */ /* 0x000fca0000000000 */
[----:B------:R-:W-:-:S04]  /*1200*/  ISETP.GE.AND P5, PT, R4, UR6, PT ;  /* 0x0000000604007c0c */ /* 0x000fc8000bfa6270 */
[----:B------:R-:W-:-:S04]  /*1210*/  ISETP.GT.AND P5, PT, R4, -0x1, !P5 ;  /* 0xffffffff0400780c */ /* 0x000fc80006fa4270 */
[----:B------:R-:W-:-:S04]  /*1220*/  PLOP3.LUT P4, PT, P5, P4, PT, 0x80, 0x8 ;  /* 0x000000000008781c */ /* 0x000fc80002f89070 */
[----:B------:R-:W-:Y:S02]  /*1230*/  P2R R2, PR, RZ, 0x10 ;  /* 0x00000010ff027803 */ /* 0x000fe40000000000 */
[----:B------:R-:W-:Y:S02]  /*1240*/  ISETP.NE.AND P4, PT, R19, RZ, PT ;  /* 0x000000ff1300720c */ /* 0x000fe40003f85270 */
[----:B------:R-:W-:Y:S02]  /*1250*/  PLOP3.LUT P1, PT, P5, P1, PT, 0x80, 0x8 ;  /* 0x000000000008781c */ /* 0x000fe40002f23070 */
[----:B------:R-:W-:Y:S02]  /*1260*/  PLOP3.LUT P2, PT, P5, P2, PT, 0x80, 0x8 ;  /* 0x000000000008781c */ /* 0x000fe40002f45070 */
[----:B------:R-:W-:Y:S02]  /*1270*/  PLOP3.LUT P0, PT, P5, P0, PT, 0x80, 0x8 ;  /* 0x000000000008781c */ /* 0x000fe40002f01070 */
[----:B------:R-:W-:-:S02]  /*1280*/  PLOP3.LUT P3, PT, P5, P3, PT, 0x80, 0x8 ;  /* 0x000000000008781c */ /* 0x000fc40002f67070 */
[----:B------:R-:W-:Y:S02]  /*1290*/  PLOP3.LUT P6, PT, P5, P6, PT, 0x80, 0x8 ;  /* 0x000000000008781c */ /* 0x000fe40002fcd070 */
[----:B------:R-:W-:Y:S02]  /*12a0*/  PLOP3.LUT P5, PT, P5, P4, PT, 0x80, 0x8 ;  /* 0x000000000008781c */ /* 0x000fe40002fa9070 */
[----:B------:R-:W-:Y:S01]  /*12b0*/  ISETP.NE.AND P4, PT, R2, RZ, PT ;  /* 0x000000ff0200720c */ /* 0x000fe20003f85270 */
[----:B------:R-:W0:Y:S02]  /*12c0*/  @P1 LDC R10, c[0x3][0xb0] ;  /* 0x00c02c00ff0a1b82 */ /* 0x000e240000000800 */
[----:B------:R-:W2:Y:S04]  /*12d0*/  @P2 LDG.E R5, desc[UR4][R8.64+-0xc] ;  /* 0xfffff40408052981 */ /* 0x000ea8000c1e1900 */
[----:B------:R-:W3:Y:S02]  /*12e0*/  @P0 LDG.E R11, desc[UR4][R8.64+-0x8] ;  /* 0xfffff804080b0981 */ /* 0x000ee4000c1e1900 */
[----:B------:R-:W2:Y:S02]  /*12f0*/  @P2 LDC R4, c[0x3][0xa8] ;  /* 0x00c02a00ff042b82 */ /* 0x000ea40000000800 */
[----:B------:R-:W4:Y:S04]  /*1300*/  @P3 LDG.E R17, desc[UR4][R8.64+0x4] ;  /* 0x0000040408113981 */ /* 0x000f28000c1e1900 */
[----:B------:R-:W5:Y:S02]  /*1310*/  @P6 LDG.E R19, desc[UR4][R8.64+0x8] ;  /* 0x0000080408136981 */ /* 0x000f64000c1e1900 */
[----:B------:R-:W1:Y:S02]  /*1320*/  @P4 LDC.64 R2, c[0x0][0x380] ;  /* 0x0000e000ff024b82 */ /* 0x000e640000000a00 */
[----:B------:R-:W5:Y:S06]  /*1330*/  @P5 LDG.E R21, desc[UR4][R8.64+0xc] ;  /* 0x00000c0408155981 */ /* 0x000f6c000c1e1900 */
[----:B------:R-:W3:Y:S08]  /*1340*/  @P0 LDC R6, c[0x3][0xac] ;  /* 0x00c02b00ff060b82 */ /* 0x000ef00000000800 */
[----:B------:R-:W0:Y:S01]  /*1350*/  @P4 LDC R14, c[0x3][0xb4] ;  /* 0x00c02d00ff0e4b82 */ /* 0x000e220000000800 */
[----:B-1----:R-:W-:-:S07]  /*1360*/  @P4 IMAD.WIDE R2, R7, 0x4, R2 ;  /* 0x0000000407024825 */ /* 0x002fce00078e0202 */
[----:B------:R-:W4:Y:S01]  /*1370*/  @P3 LDC R16, c[0x3][0xb8] ;  /* 0x00c02e00ff103b82 */ /* 0x000f220000000800 */
[----:B------:R-:W0:Y:S04]  /*1380*/  @P1 LDG.E R7, desc[UR4][R8.64+-0x4] ;  /* 0xfffffc0408071981 */ /* 0x000e28000c1e1900 */
[----:B------:R1:W4:Y:S03]  /*1390*/  @P4 LDG.E R15, desc[UR4][R2.64] ;  /* 0x00000004020f4981 */ /* 0x000326000c1e1900 */
[----:B------:R-:W5:Y:S08]  /*13a0*/  @P6 LDC R18, c[0x3][0xbc] ;  /* 0x00c02f00ff126b82 */ /* 0x000f700000000800 */
[----:B-1----:R-:W1:Y:S01]  /*13b0*/  LDC.64 R2, c[0x0][0x388] ;  /* 0x0000e200ff027b82 */ /* 0x002e620000000a00 */
[----:B------:R-:W-:-:S04]  /*13c0*/  IMAD R13, R12, UR6, R13 ;  /* 0x000000060c0d7c24 */ /* 0x000fc8000f8e020d */
[----:B-1----:R-:W-:-:S04]  /*13d0*/  IMAD.WIDE R2, R13, 0x4, R2 ;  /* 0x000000040d027825 */ /* 0x002fc800078e0202 */
[----:B--2---:R-:W-:Y:S02]  /*13e0*/  @P2 IMAD R0, R5, R4, R0 ;  /* 0x0000000405002224 */ /* 0x004fe400078e0200 */
[----:B------:R-:W1:Y:S02]  /*13f0*/  @P5 LDC R4, c[0x3][0xc0] ;  /* 0x00c03000ff045b82 */ /* 0x000e640000000800 */
[----:B---3--:R-:W-:-:S04]  /*1400*/  @P0 IMAD R0, R11, R6, R0 ;  /* 0x000000060b000224 */ /* 0x008fc800078e0200 */
[----:B0-----:R-:W-:-:S04]  /*1410*/  @P1 IMAD R0, R7, R10, R0 ;  /* 0x0000000a07001224 */ /* 0x001fc800078e0200 */
[----:B----4-:R-:W-:-:S04]  /*1420*/  @P4 IMAD R0, R15, R14, R0 ;  /* 0x0000000e0f004224 */ /* 0x010fc800078e0200 */
[----:B------:R-:W-:-:S04]  /*1430*/  @P3 IMAD R0, R17, R16, R0 ;  /* 0x0000001011003224 */ /* 0x000fc800078e0200 */
[----:B-----5:R-:W-:-:S04]  /*1440*/  @P6 IMAD R0, R19, R18, R0 ;  /* 0x0000001213006224 */ /* 0x020fc800078e0200 */
[----:B-1----:R-:W-:-:S05]  /*1450*/  @P5 IMAD R0, R21, R4, R0 ;  /* 0x0000000415005224 */ /* 0x002fca00078e0200 */
[----:B------:R-:W-:Y:S01]  /*1460*/  STG.E desc[UR4][R2.64], R0 ;  /* 0x0000000002007986 */ /* 0x000fe2000c101904 */
[----:B------:R-:W-:Y:S05]  /*1470*/  EXIT ;  /* 0x000000000000794d */ /* 0x000fea0003800000 */
.L_x_2:
        /* <DEDUP_REMOVED lines=16> */
.L_x_4:


//--------------------- .nv.global.init           --------------------------
	.section	.nv.global.init,"aw",@progbits
.nv.global.init:
	.type		$str,@object
	.size		$str,(.L_1 - $str)
$str:
        /*0000*/ 	.byte	0x43, 0x55, 0x44, 0x41, 0x20, 0x57, 0x61, 0x72, 0x6d, 0x75, 0x70, 0x20, 0x44, 0x6f, 0x6e, 0x65
        /*0010*/ 	.byte	0x21, 0x0a, 0x00
.L_1:


//--------------------- .nv.shared.reserved.0     --------------------------
	.section	.nv.shared.reserved.0,"aw",@nobits
	.weak		__nv_reservedSMEM_offset_0_alias
	.size		__nv_reservedSMEM_offset_0_alias, 0, 64
	.other		__nv_reservedSMEM_offset_0_alias,@"STO_CUDA_RESERVED_SHARED STV_DEFAULT"
__nv_reservedSMEM_offset_0_alias:
	.zero		0
	.zero		64


//--------------------- .nv.constant0._Z12warmupKernelv --------------------------
	.section	.nv.constant0._Z12warmupKernelv,"a",@progbits
	.sectionflags	@""
	.align	4
.nv.constant0._Z12warmupKernelv:
	.zero		896


//--------------------- .nv.constant0._Z14convolution_2dPiS_i --------------------------
	.section	.nv.constant0._Z14convolution_2dPiS_i,"a",@progbits
	.sectionflags	@""
	.align	4
.nv.constant0._Z14convolution_2dPiS_i:
	.zero		916


//--------------------- SYMBOLS --------------------------

	.type		.nv.reservedSmem.offset0,@object
	.size		.nv.reservedSmem.offset0,0x4
	.type		vprintf,@function
